//
// Generated by NVIDIA NVVM Compiler
//
// Compiler Build ID: CL-36424714
// Cuda compilation tools, release 13.0, V13.0.88
// Based on NVVM 20.0.0
//

.version 9.0
.target sm_100
.address_size 64

	// .globl	_Z9referencei11twoPointersii

.visible .entry _Z9referencei11twoPointersii(
	.param .u32 _Z9referencei11twoPointersii_param_0,
	.param .align 8 .b8 _Z9referencei11twoPointersii_param_1[32],
	.param .u32 _Z9referencei11twoPointersii_param_2,
	.param .u32 _Z9referencei11twoPointersii_param_3
)
{
	.local .align 8 .b8 	__local_depot0[32];
	.reg .b64 	%SP;
	.reg .b64 	%SPL;
	.reg .pred 	%p<15>;
	.reg .b16 	%rs<5>;
	.reg .b32 	%r<77>;
	.reg .b64 	%rd<77>;
	.reg .b64 	%fd<71>;

	mov.u64 	%SPL, __local_depot0;
	ld.param.u32 	%r32, [_Z9referencei11twoPointersii_param_1+28];
	ld.param.u32 	%r67, [_Z9referencei11twoPointersii_param_1+24];
	ld.param.u64 	%rd21, [_Z9referencei11twoPointersii_param_1+16];
	ld.param.u64 	%rd20, [_Z9referencei11twoPointersii_param_1+8];
	ld.param.u64 	%rd19, [_Z9referencei11twoPointersii_param_1];
	ld.param.u32 	%r31, [_Z9referencei11twoPointersii_param_3];
	add.u64 	%rd1, %SPL, 0;
	st.local.u64 	[%rd1], %rd19;
	st.local.u64 	[%rd1+8], %rd20;
	st.local.u64 	[%rd1+16], %rd21;
	st.local.u32 	[%rd1+28], %r32;
	setp.lt.s32 	%p1, %r31, 1;
	@%p1 bra 	$L__BB0_19;
	ld.param.u32 	%r59, [_Z9referencei11twoPointersii_param_0];
	setp.lt.s32 	%p2, %r59, 3;
	@%p2 bra 	$L__BB0_15;
	ld.param.u32 	%r60, [_Z9referencei11twoPointersii_param_0];
	add.s32 	%r2, %r60, -2;
	mov.b32 	%r68, 0;
$L__BB0_3:
	ld.param.u32 	%r61, [_Z9referencei11twoPointersii_param_0];
	setp.eq.s32 	%p6, %r67, 0;
	selp.u32 	%r5, 1, 0, %p6;
	st.local.u32 	[%rd1+24], %r5;
	mul.wide.s32 	%rd23, %r67, 8;
	add.s64 	%rd24, %rd1, %rd23;
	ld.local.u64 	%rd2, [%rd24];
	mul.wide.u32 	%rd25, %r5, 8;
	add.s64 	%rd26, %rd1, %rd25;
	ld.local.u64 	%rd3, [%rd26];
	mul.wide.u32 	%rd27, %r61, 8;
	add.s64 	%rd4, %rd2, %rd27;
	mov.b32 	%r69, 1;
$L__BB0_4:
	ld.param.u32 	%r62, [_Z9referencei11twoPointersii_param_0];
	add.s32 	%r42, %r62, -3;
	setp.lt.u32 	%p7, %r42, 3;
	add.s32 	%r43, %r69, -1;
	mul.lo.s32 	%r7, %r43, %r62;
	shl.b32 	%r44, %r62, 1;
	add.s32 	%r8, %r7, %r44;
	sub.s32 	%r71, %r8, %r62;
	mov.b32 	%r75, 1;
	@%p7 bra 	$L__BB0_8;
	and.b32  	%r46, %r2, -4;
	neg.s32 	%r73, %r46;
	add.s32 	%r72, %r7, 1;
	mul.wide.s32 	%rd28, %r71, 8;
	add.s64 	%rd5, %rd28, 16;
	mul.wide.u32 	%rd6, %r71, 8;
	add.s64 	%rd29, %rd3, %rd6;
	add.s64 	%rd75, %rd29, 32;
	add.s32 	%r47, %r8, 1;
	mul.wide.u32 	%rd8, %r47, 8;
	cvta.to.global.u64 	%rd30, %rd21;
	add.s64 	%rd31, %rd30, %rd6;
	add.s64 	%rd74, %rd31, 32;
	mul.wide.u32 	%rd32, %r8, 8;
	add.s64 	%rd10, %rd32, 32;
	mov.b32 	%r70, 0;
	mov.u64 	%rd76, %rd2;
$L__BB0_6:
	.pragma "nounroll";
	mul.wide.s32 	%rd33, %r72, 8;
	add.s64 	%rd34, %rd4, %rd33;
	add.s64 	%rd35, %rd2, %rd33;
	ld.f64 	%fd1, [%rd35];
	add.s64 	%rd36, %rd76, %rd8;
	ld.f64 	%fd2, [%rd36];
	add.f64 	%fd3, %fd1, %fd2;
	add.s32 	%r48, %r71, 1;
	ld.f64 	%fd4, [%rd34+-8];
	add.f64 	%fd5, %fd3, %fd4;
	mul.wide.u32 	%rd37, %r48, 8;
	add.s64 	%rd38, %rd2, %rd37;
	ld.f64 	%fd6, [%rd38+8];
	add.f64 	%fd7, %fd5, %fd6;
	cvta.to.global.u64 	%rd39, %rd21;
	add.s64 	%rd40, %rd39, %rd37;
	ld.global.f64 	%fd8, [%rd40];
	add.f64 	%fd9, %fd7, %fd8;
	mul.f64 	%fd10, %fd9, 0d3FD0000000000000;
	add.s64 	%rd41, %rd3, %rd37;
	st.f64 	[%rd41], %fd10;
	ld.f64 	%fd11, [%rd35+8];
	add.s64 	%rd42, %rd76, %rd10;
	ld.f64 	%fd12, [%rd42+-16];
	add.f64 	%fd13, %fd11, %fd12;
	ld.f64 	%fd14, [%rd34];
	add.f64 	%fd15, %fd13, %fd14;
	add.s64 	%rd43, %rd76, %rd6;
	ld.f64 	%fd16, [%rd43+24];
	add.f64 	%fd17, %fd15, %fd16;
	ld.global.f64 	%fd18, [%rd74+-16];
	add.f64 	%fd19, %fd17, %fd18;
	mul.f64 	%fd20, %fd19, 0d3FD0000000000000;
	st.f64 	[%rd75+-16], %fd20;
	ld.f64 	%fd21, [%rd35+16];
	ld.f64 	%fd22, [%rd42+-8];
	add.f64 	%fd23, %fd21, %fd22;
	add.s64 	%rd44, %rd76, %rd5;
	ld.f64 	%fd24, [%rd44];
	add.f64 	%fd25, %fd23, %fd24;
	ld.f64 	%fd26, [%rd43+32];
	add.f64 	%fd27, %fd25, %fd26;
	ld.global.f64 	%fd28, [%rd74+-8];
	add.f64 	%fd29, %fd27, %fd28;
	mul.f64 	%fd30, %fd29, 0d3FD0000000000000;
	st.f64 	[%rd75+-8], %fd30;
	ld.f64 	%fd31, [%rd35+24];
	ld.f64 	%fd32, [%rd42];
	add.f64 	%fd33, %fd31, %fd32;
	ld.f64 	%fd34, [%rd44+8];
	add.f64 	%fd35, %fd33, %fd34;
	ld.f64 	%fd36, [%rd43+40];
	add.f64 	%fd37, %fd35, %fd36;
	ld.global.f64 	%fd38, [%rd74];
	add.f64 	%fd39, %fd37, %fd38;
	mul.f64 	%fd40, %fd39, 0d3FD0000000000000;
	st.f64 	[%rd75], %fd40;
	add.s32 	%r73, %r73, 4;
	add.s32 	%r72, %r72, 4;
	add.s64 	%rd76, %rd76, 32;
	add.s32 	%r71, %r71, 4;
	add.s64 	%rd75, %rd75, 32;
	add.s32 	%r70, %r70, 4;
	add.s64 	%rd74, %rd74, 32;
	setp.ne.s32 	%p8, %r73, 0;
	@%p8 bra 	$L__BB0_6;
	add.s32 	%r75, %r70, 1;
$L__BB0_8:
	and.b32  	%r49, %r2, 3;
	setp.eq.s32 	%p9, %r49, 0;
	@%p9 bra 	$L__BB0_13;
	ld.param.u32 	%r63, [_Z9referencei11twoPointersii_param_0];
	cvta.to.global.u64 	%rd17, %rd21;
	mul.wide.u32 	%rd18, %r63, 8;
	and.b32  	%r50, %r63, 3;
	setp.eq.s32 	%p10, %r50, 3;
	@%p10 bra 	$L__BB0_11;
	ld.param.u32 	%r64, [_Z9referencei11twoPointersii_param_0];
	add.s32 	%r51, %r75, %r7;
	mul.wide.s32 	%rd45, %r51, 8;
	add.s64 	%rd46, %rd2, %rd45;
	ld.f64 	%fd41, [%rd46];
	add.s32 	%r52, %r75, %r8;
	mul.wide.u32 	%rd47, %r52, 8;
	add.s64 	%rd48, %rd2, %rd47;
	ld.f64 	%fd42, [%rd48];
	add.f64 	%fd43, %fd41, %fd42;
	add.s32 	%r53, %r51, %r64;
	add.s64 	%rd49, %rd46, %rd18;
	ld.f64 	%fd44, [%rd49+-8];
	add.f64 	%fd45, %fd43, %fd44;
	mul.wide.u32 	%rd50, %r53, 8;
	add.s64 	%rd51, %rd2, %rd50;
	ld.f64 	%fd46, [%rd51+8];
	add.f64 	%fd47, %fd45, %fd46;
	add.s64 	%rd52, %rd17, %rd50;
	ld.global.f64 	%fd48, [%rd52];
	add.f64 	%fd49, %fd47, %fd48;
	mul.f64 	%fd50, %fd49, 0d3FD0000000000000;
	add.s64 	%rd53, %rd3, %rd50;
	st.f64 	[%rd53], %fd50;
	ld.f64 	%fd51, [%rd46+8];
	cvt.u64.u32 	%rd54, %r8;
	cvt.u64.u32 	%rd55, %r75;
	add.s64 	%rd56, %rd55, %rd54;
	shl.b64 	%rd57, %rd56, 3;
	add.s64 	%rd58, %rd2, %rd57;
	ld.f64 	%fd52, [%rd58+8];
	add.f64 	%fd53, %fd51, %fd52;
	ld.f64 	%fd54, [%rd49];
	add.f64 	%fd55, %fd53, %fd54;
	sub.s32 	%r54, %r8, %r64;
	cvt.u64.u32 	%rd59, %r54;
	add.s64 	%rd60, %rd55, %rd59;
	shl.b64 	%rd61, %rd60, 3;
	add.s64 	%rd62, %rd61, %rd2;
	ld.f64 	%fd56, [%rd62+16];
	add.f64 	%fd57, %fd55, %fd56;
	add.s64 	%rd63, %rd17, %rd61;
	ld.global.f64 	%fd58, [%rd63+8];
	add.f64 	%fd59, %fd57, %fd58;
	mul.f64 	%fd60, %fd59, 0d3FD0000000000000;
	add.s64 	%rd64, %rd3, %rd61;
	st.f64 	[%rd64+8], %fd60;
	add.s32 	%r75, %r75, 2;
$L__BB0_11:
	ld.param.u32 	%r65, [_Z9referencei11twoPointersii_param_0];
	and.b32  	%r55, %r65, 1;
	setp.eq.b32 	%p11, %r55, 1;
	not.pred 	%p12, %p11;
	@%p12 bra 	$L__BB0_13;
	ld.param.u32 	%r66, [_Z9referencei11twoPointersii_param_0];
	add.s32 	%r56, %r75, %r7;
	mul.wide.s32 	%rd65, %r56, 8;
	add.s64 	%rd66, %rd2, %rd65;
	ld.f64 	%fd61, [%rd66];
	add.s32 	%r57, %r75, %r8;
	mul.wide.u32 	%rd67, %r57, 8;
	add.s64 	%rd68, %rd2, %rd67;
	ld.f64 	%fd62, [%rd68];
	add.f64 	%fd63, %fd61, %fd62;
	add.s32 	%r58, %r56, %r66;
	add.s64 	%rd69, %rd66, %rd18;
	ld.f64 	%fd64, [%rd69+-8];
	add.f64 	%fd65, %fd63, %fd64;
	mul.wide.u32 	%rd70, %r58, 8;
	add.s64 	%rd71, %rd2, %rd70;
	ld.f64 	%fd66, [%rd71+8];
	add.f64 	%fd67, %fd65, %fd66;
	add.s64 	%rd72, %rd17, %rd70;
	ld.global.f64 	%fd68, [%rd72];
	add.f64 	%fd69, %fd67, %fd68;
	mul.f64 	%fd70, %fd69, 0d3FD0000000000000;
	add.s64 	%rd73, %rd3, %rd70;
	st.f64 	[%rd73], %fd70;
$L__BB0_13:
	setp.ne.s32 	%p13, %r69, %r2;
	add.s32 	%r69, %r69, 1;
	@%p13 bra 	$L__BB0_4;
	add.s32 	%r68, %r68, 1;
	setp.eq.s32 	%p14, %r68, %r31;
	mov.u32 	%r67, %r5;
	@%p14 bra 	$L__BB0_19;
	bra.uni 	$L__BB0_3;
$L__BB0_15:
	and.b32  	%r37, %r31, 7;
	setp.eq.s32 	%p3, %r37, 0;
	@%p3 bra 	$L__BB0_19;
	and.b32  	%r26, %r31, 3;
	setp.eq.s32 	%p4, %r26, 0;
	@%p4 bra 	$L__BB0_19;
	mov.b32 	%r76, 0;
$L__BB0_18:
	.pragma "nounroll";
	add.s32 	%r76, %r76, 1;
	setp.ne.s32 	%p5, %r76, %r26;
	@%p5 bra 	$L__BB0_18;
$L__BB0_19:
	ret;

}
	// .globl	_Z5naivei11twoPointersii
.visible .entry _Z5naivei11twoPointersii(
	.param .u32 _Z5naivei11twoPointersii_param_0,
	.param .align 8 .b8 _Z5naivei11twoPointersii_param_1[32],
	.param .u32 _Z5naivei11twoPointersii_param_2,
	.param .u32 _Z5naivei11twoPointersii_param_3
)
{
	.local .align 8 .b8 	__local_depot1[32];
	.reg .b64 	%SP;
	.reg .b64 	%SPL;
	.reg .pred 	%p<9>;
	.reg .b32 	%r<20>;
	.reg .b64 	%rd<22>;
	.reg .b64 	%fd<11>;

	mov.u64 	%SPL, __local_depot1;
	ld.param.u32 	%r5, [_Z5naivei11twoPointersii_param_0];
	ld.param.u32 	%r1, [_Z5naivei11twoPointersii_param_1+24];
	ld.param.u64 	%rd2, [_Z5naivei11twoPointersii_param_1+16];
	ld.param.u64 	%rd3, [_Z5naivei11twoPointersii_param_1+8];
	ld.param.u64 	%rd4, [_Z5naivei11twoPointersii_param_1];
	ld.param.u32 	%r6, [_Z5naivei11twoPointersii_param_1+28];
	add.u64 	%rd1, %SPL, 0;
	st.local.u64 	[%rd1], %rd4;
	st.local.u64 	[%rd1+8], %rd3;
	st.local.u64 	[%rd1+16], %rd2;
	st.local.u32 	[%rd1+24], %r1;
	st.local.u32 	[%rd1+28], %r6;
	mov.u32 	%r7, %ctaid.x;
	mov.u32 	%r8, %ntid.x;
	mov.u32 	%r9, %tid.x;
	mad.lo.s32 	%r10, %r7, %r8, %r9;
	mov.u32 	%r11, %ctaid.y;
	mov.u32 	%r12, %ntid.y;
	mov.u32 	%r13, %tid.y;
	mad.lo.s32 	%r14, %r11, %r12, %r13;
	setp.lt.s32 	%p1, %r10, 1;
	add.s32 	%r15, %r5, -1;
	setp.ge.s32 	%p2, %r10, %r15;
	or.pred  	%p3, %p1, %p2;
	setp.eq.s32 	%p4, %r14, 0;
	or.pred  	%p5, %p4, %p3;
	setp.ge.s32 	%p6, %r14, %r15;
	or.pred  	%p7, %p5, %p6;
	@%p7 bra 	$L__BB1_2;
	cvta.to.global.u64 	%rd6, %rd2;
	setp.eq.s32 	%p8, %r1, 0;
	mad.lo.s32 	%r16, %r14, %r5, %r10;
	mul.wide.s32 	%rd7, %r1, 8;
	add.s64 	%rd8, %rd1, %rd7;
	ld.local.u64 	%rd9, [%rd8];
	sub.s32 	%r17, %r16, %r5;
	mul.wide.s32 	%rd10, %r17, 8;
	add.s64 	%rd11, %rd9, %rd10;
	ld.f64 	%fd1, [%rd11];
	add.s32 	%r18, %r16, %r5;
	mul.wide.s32 	%rd12, %r18, 8;
	add.s64 	%rd13, %rd9, %rd12;
	ld.f64 	%fd2, [%rd13];
	add.f64 	%fd3, %fd1, %fd2;
	mul.wide.s32 	%rd14, %r5, 8;
	add.s64 	%rd15, %rd11, %rd14;
	ld.f64 	%fd4, [%rd15+-8];
	add.f64 	%fd5, %fd3, %fd4;
	ld.f64 	%fd6, [%rd15+8];
	add.f64 	%fd7, %fd5, %fd6;
	mul.wide.s32 	%rd16, %r16, 8;
	add.s64 	%rd17, %rd6, %rd16;
	ld.global.f64 	%fd8, [%rd17];
	add.f64 	%fd9, %fd7, %fd8;
	mul.f64 	%fd10, %fd9, 0d3FD0000000000000;
	selp.u32 	%r19, 1, 0, %p8;
	mul.wide.u32 	%rd18, %r19, 8;
	add.s64 	%rd19, %rd1, %rd18;
	ld.local.u64 	%rd20, [%rd19];
	add.s64 	%rd21, %rd20, %rd16;
	st.f64 	[%rd21], %fd10;
$L__BB1_2:
	ret;

}


// ===== COMPILED SASS (sm_100) =====

	.target	sm_100

	.elftype	@"ET_EXEC"


//--------------------- .note.nv.tkinfo           --------------------------
	.section	.note.nv.tkinfo,"",@"SHT_NOTE"
	.sectionflags	@"SHF_NOTE_NV_TKINFO"
	.tkinfo
        /*0018*/ 	.word	0x00000002
        /*0030*/ 	.string	""
        /*0030*/ 	.string	"ptxas"
        /*0030*/ 	.string	"Cuda compilation tools, release 13.0, V13.0.88"
        /*0030*/ 	.string	"Build cuda_13.0.r13.0/compiler.36424714_0"
        /*0030*/ 	.string	"-arch sm_100 -m 64 "



//--------------------- .note.nv.cuinfo           --------------------------
	.section	.note.nv.cuinfo,"",@"SHT_NOTE"
	.sectionflags	@"SHF_NOTE_NV_CUINFO"
        /*0018*/ 	.short	0x0002
        /*001a*/ 	.short	0x0064
        /*001c*/ 	.short	0x0082
	.zero		2


//--------------------- .nv.info                  --------------------------
	.section	.nv.info,"",@"SHT_CUDA_INFO"
	.align	4


	//----- nvinfo : EIATTR_REGCOUNT
	.align		4
        /*0000*/ 	.byte	0x04, 0x2f
        /*0002*/ 	.short	(.L_1 - .L_0)
	.align		4
.L_0:
        /*0004*/ 	.word	index@(_Z9referencei11twoPointersii)
        /*0008*/ 	.word	0x00000022


	//----- nvinfo : EIATTR_FRAME_SIZE
	.align		4
.L_1:
        /*000c*/ 	.byte	0x04, 0x11
        /*000e*/ 	.short	(.L_3 - .L_2)
	.align		4
.L_2:
        /*0010*/ 	.word	index@(_Z9referencei11twoPointersii)
        /*0014*/ 	.word	0x00000020


	//----- nvinfo : EIATTR_REGCOUNT
	.align		4
.L_3:
        /*0018*/ 	.byte	0x04, 0x2f
        /*001a*/ 	.short	(.L_5 - .L_4)
	.align		4
.L_4:
        /*001c*/ 	.word	index@(_Z5naivei11twoPointersii)
        /*0020*/ 	.word	0x00000018


	//----- nvinfo : EIATTR_FRAME_SIZE
	.align		4
.L_5:
        /*0024*/ 	.byte	0x04, 0x11
        /*0026*/ 	.short	(.L_7 - .L_6)
	.align		4
.L_6:
        /*0028*/ 	.word	index@(_Z5naivei11twoPointersii)
        /*002c*/ 	.word	0x00000020


	//----- nvinfo : EIATTR_MIN_STACK_SIZE
	.align		4
.L_7:
        /*0030*/ 	.byte	0x04, 0x12
        /*0032*/ 	.short	(.L_9 - .L_8)
	.align		4
.L_8:
        /*0034*/ 	.word	index@(_Z5naivei11twoPointersii)
        /*0038*/ 	.word	0x00000020


	//----- nvinfo : EIATTR_MIN_STACK_SIZE
	.align		4
.L_9:
        /*003c*/ 	.byte	0x04, 0x12
        /*003e*/ 	.short	(.L_11 - .L_10)
	.align		4
.L_10:
        /*0040*/ 	.word	index@(_Z9referencei11twoPointersii)
        /*0044*/ 	.word	0x00000020
.L_11:


//--------------------- .nv.compat                --------------------------
	.section	.nv.compat,"",@"SHT_CUDA_COMPAT_INFO"
	.align	4
        /*0000*/ 	.byte	0x02, 0x09, 0x00, 0x00, 0x02, 0x02, 0x01, 0x00, 0x02, 0x05, 0x05, 0x00, 0x03, 0x07, 0x01, 0x01
        /*0010*/ 	.byte	0x02, 0x03, 0x00, 0x00, 0x02, 0x06, 0x01, 0x00, 0x04, 0x0b, 0x08, 0x00, 0x01, 0x00, 0x00, 0x00
        /*0020*/ 	.byte	0x00, 0x00, 0x00, 0x00


//--------------------- .nv.info._Z5naivei11twoPointersii --------------------------
	.section	.nv.info._Z5naivei11twoPointersii,"",@"SHT_CUDA_INFO"
	.sectionflags	@""
	.align	4


	//----- nvinfo : EIATTR_CUDA_API_VERSION
	.align		4
        /*0000*/ 	.byte	0x04, 0x37
        /*0002*/ 	.short	(.L_13 - .L_12)
.L_12:
        /*0004*/ 	.word	0x00000082


	//----- nvinfo : EIATTR_KPARAM_INFO
	.align		4
.L_13:
        /*0008*/ 	.byte	0x04, 0x17
        /*000a*/ 	.short	(.L_15 - .L_14)
.L_14:
        /*000c*/ 	.word	0x00000000
        /*0010*/ 	.short	0x0003
        /*0012*/ 	.short	0x002c
        /*0014*/ 	.byte	0x00, 0xf0, 0x11, 0x00


	//----- nvinfo : EIATTR_KPARAM_INFO
	.align		4
.L_15:
        /*0018*/ 	.byte	0x04, 0x17
        /*001a*/ 	.short	(.L_17 - .L_16)
.L_16:
        /*001c*/ 	.word	0x00000000
        /*0020*/ 	.short	0x0002
        /*0022*/ 	.short	0x0028
        /*0024*/ 	.byte	0x00, 0xf0, 0x11, 0x00


	//----- nvinfo : EIATTR_KPARAM_INFO
	.align		4
.L_17:
        /*0028*/ 	.byte	0x04, 0x17
        /*002a*/ 	.short	(.L_19 - .L_18)
.L_18:
        /*002c*/ 	.word	0x00000000
        /*0030*/ 	.short	0x0001
        /*0032*/ 	.short	0x0008
        /*0034*/ 	.byte	0x00, 0xf0, 0x81, 0x00


	//----- nvinfo : EIATTR_KPARAM_INFO
	.align		4
.L_19:
        /*0038*/ 	.byte	0x04, 0x17
        /*003a*/ 	.short	(.L_21 - .L_20)
.L_20:
        /*003c*/ 	.word	0x00000000
        /*0040*/ 	.short	0x0000
        /*0042*/ 	.short	0x0000
        /*0044*/ 	.byte	0x00, 0xf0, 0x11, 0x00


	//----- nvinfo : EIATTR_SPARSE_MMA_MASK
	.align		4
.L_21:
        /*0048*/ 	.byte	0x03, 0x50
        /*004a*/ 	.short	0x0000


	//----- nvinfo : EIATTR_MAXREG_COUNT
	.align		4
        /*004c*/ 	.byte	0x03, 0x1b
        /*004e*/ 	.short	0x00ff


	//----- nvinfo : EIATTR_MERCURY_ISA_VERSION
	.align		4
        /*0050*/ 	.byte	0x03, 0x5f
        /*0052*/ 	.short	0x0101


	//----- nvinfo : EIATTR_VRC_CTA_INIT_COUNT
	.align		4
        /*0054*/ 	.byte	0x02, 0x4a
	.zero		1
	.zero		1


	//----- nvinfo : EIATTR_EXIT_INSTR_OFFSETS
	.align		4
        /*0058*/ 	.byte	0x04, 0x1c
        /*005a*/ 	.short	(.L_23 - .L_22)


	//   ....[0]....
.L_22:
        /*005c*/ 	.word	0x00000180


	//   ....[1]....
        /*0060*/ 	.word	0x00000330


	//----- nvinfo : EIATTR_CBANK_PARAM_SIZE
	.align		4
.L_23:
        /*0064*/ 	.byte	0x03, 0x19
        /*0066*/ 	.short	0x0030


	//----- nvinfo : EIATTR_PARAM_CBANK
	.align		4
        /*0068*/ 	.byte	0x04, 0x0a
        /*006a*/ 	.short	(.L_25 - .L_24)
	.align		4
.L_24:
        /*006c*/ 	.word	index@(.nv.constant0._Z5naivei11twoPointersii)
        /*0070*/ 	.short	0x0380
        /*0072*/ 	.short	0x0030


	//----- nvinfo : EIATTR_SW_WAR
	.align		4
.L_25:
        /*0074*/ 	.byte	0x04, 0x36
        /*0076*/ 	.short	(.L_27 - .L_26)
.L_26:
        /*0078*/ 	.word	0x00000008
.L_27:


//--------------------- .nv.info._Z9referencei11twoPointersii --------------------------
	.section	.nv.info._Z9referencei11twoPointersii,"",@"SHT_CUDA_INFO"
	.sectionflags	@""
	.align	4


	//----- nvinfo : EIATTR_CUDA_API_VERSION
	.align		4
        /*0000*/ 	.byte	0x04, 0x37
        /*0002*/ 	.short	(.L_29 - .L_28)
.L_28:
        /*0004*/ 	.word	0x00000082


	//----- nvinfo : EIATTR_KPARAM_INFO
	.align		4
.L_29:
        /*0008*/ 	.byte	0x04, 0x17
        /*000a*/ 	.short	(.L_31 - .L_30)
.L_30:
        /*000c*/ 	.word	0x00000000
        /*0010*/ 	.short	0x0003
        /*0012*/ 	.short	0x002c
        /*0014*/ 	.byte	0x00, 0xf0, 0x11, 0x00


	//----- nvinfo : EIATTR_KPARAM_INFO
	.align		4
.L_31:
        /*0018*/ 	.byte	0x04, 0x17
        /*001a*/ 	.short	(.L_33 - .L_32)
.L_32:
        /*001c*/ 	.word	0x00000000
        /*0020*/ 	.short	0x0002
        /*0022*/ 	.short	0x0028
        /*0024*/ 	.byte	0x00, 0xf0, 0x11, 0x00


	//----- nvinfo : EIATTR_KPARAM_INFO
	.align		4
.L_33:
        /*0028*/ 	.byte	0x04, 0x17
        /*002a*/ 	.short	(.L_35 - .L_34)
.L_34:
        /*002c*/ 	.word	0x00000000
        /*0030*/ 	.short	0x0001
        /*0032*/ 	.short	0x0008
        /*0034*/ 	.byte	0x00, 0xf0, 0x81, 0x00


	//----- nvinfo : EIATTR_KPARAM_INFO
	.align		4
.L_35:
        /*0038*/ 	.byte	0x04, 0x17
        /*003a*/ 	.short	(.L_37 - .L_36)
.L_36:
        /*003c*/ 	.word	0x00000000
        /*0040*/ 	.short	0x0000
        /*0042*/ 	.short	0x0000
        /*0044*/ 	.byte	0x00, 0xf0, 0x11, 0x00


	//----- nvinfo : EIATTR_SPARSE_MMA_MASK
	.align		4
.L_37:
        /*0048*/ 	.byte	0x03, 0x50
        /*004a*/ 	.short	0x0000


	//----- nvinfo : EIATTR_MAXREG_COUNT
	.align		4
        /*004c*/ 	.byte	0x03, 0x1b
        /*004e*/ 	.short	0x00ff


	//----- nvinfo : EIATTR_MERCURY_ISA_VERSION
	.align		4
        /*0050*/ 	.byte	0x03, 0x5f
        /*0052*/ 	.short	0x0101


	//----- nvinfo : EIATTR_VRC_CTA_INIT_COUNT
	.align		4
        /*0054*/ 	.byte	0x02, 0x4a
	.zero		1
	.zero		1


	//----- nvinfo : EIATTR_EXIT_INSTR_OFFSETS
	.align		4
        /*0058*/ 	.byte	0x04, 0x1c
        /*005a*/ 	.short	(.L_39 - .L_38)


	//   ....[0]....
.L_38:
        /*005c*/ 	.word	0x000000d0


	//   ....[1]....
        /*0060*/ 	.word	0x00000f50


	//   ....[2]....
        /*0064*/ 	.word	0x00000f90


	//   ....[3]....
        /*0068*/ 	.word	0x00000fb0


	//----- nvinfo : EIATTR_CBANK_PARAM_SIZE
	.align		4
.L_39:
        /*006c*/ 	.byte	0x03, 0x19
        /*006e*/ 	.short	0x0030


	//----- nvinfo : EIATTR_PARAM_CBANK
	.align		4
        /*0070*/ 	.byte	0x04, 0x0a
        /*0072*/ 	.short	(.L_41 - .L_40)
	.align		4
.L_40:
        /*0074*/ 	.word	index@(.nv.constant0._Z9referencei11twoPointersii)
        /*0078*/ 	.short	0x0380
        /*007a*/ 	.short	0x0030


	//----- nvinfo : EIATTR_SW_WAR
	.align		4
.L_41:
        /*007c*/ 	.byte	0x04, 0x36
        /*007e*/ 	.short	(.L_43 - .L_42)
.L_42:
        /*0080*/ 	.word	0x00000008
.L_43:


//--------------------- .nv.callgraph             --------------------------
	.section	.nv.callgraph,"",@"SHT_CUDA_CALLGRAPH"
	.align	4
	.sectionentsize	8
	.align		4
        /*0000*/ 	.word	0x00000000
	.align		4
        /*0004*/ 	.word	0xffffffff
	.align		4
        /*0008*/ 	.word	0x00000000
	.align		4
        /*000c*/ 	.word	0xfffffffe
	.align		4
        /*0010*/ 	.word	0x00000000
	.align		4
        /*0014*/ 	.word	0xfffffffd
	.align		4
        /*0018*/ 	.word	0x00000000
	.align		4
        /*001c*/ 	.word	0xfffffffc


//--------------------- .text._Z5naivei11twoPointersii --------------------------
	.section	.text._Z5naivei11twoPointersii,"ax",@progbits
	.align	128
        .global         _Z5naivei11twoPointersii
        .type           _Z5naivei11twoPointersii,@function
        .size           _Z5naivei11twoPointersii,(.L_x_9 - _Z5naivei11twoPointersii)
        .other          _Z5naivei11twoPointersii,@"STO_CUDA_ENTRY STV_DEFAULT"
_Z5naivei11twoPointersii:
.text._Z5naivei11twoPointersii:
[----:B------:R-:W0:Y:S01]  /*0000*/  LDC R1, c[0x0][0x37c] ;  /* 0x0000df00ff017b82 */ /* 0x000e220000000800 */
[----:B------:R-:W1:Y:S07]  /*0010*/  S2R R2, SR_TID.X ;  /* 0x0000000000027919 */ /* 0x000e6e0000002100 */
[----:B------:R-:W1:Y:S01]  /*0020*/  S2UR UR4, SR_CTAID.X ;  /* 0x00000000000479c3 */ /* 0x000e620000002500 */
[----:B0-----:R-:W-:Y:S01]  /*0030*/  IADD3 R1, PT, PT, R1, -0x20, RZ ;  /* 0xffffffe001017810 */ /* 0x001fe20007ffe0ff */
[----:B------:R-:W0:Y:S06]  /*0040*/  S2R R13, SR_TID.Y ;  /* 0x00000000000d7919 */ /* 0x000e2c0000002200 */
[----:B------:R-:W1:Y:S08]  /*0050*/  LDC R11, c[0x0][0x360] ;  /* 0x0000d800ff0b7b82 */ /* 0x000e700000000800 */
[----:B------:R-:W2:Y:S08]  /*0060*/  LDC R0, c[0x0][0x380] ;  /* 0x0000e000ff007b82 */ /* 0x000eb00000000800 */
[----:B------:R-:W0:Y:S08]  /*0070*/  S2UR UR5, SR_CTAID.Y ;  /* 0x00000000000579c3 */ /* 0x000e300000002600 */
[----:B------:R-:W0:Y:S01]  /*0080*/  LDC R10, c[0x0][0x364] ;  /* 0x0000d900ff0a7b82 */ /* 0x000e220000000800 */
[----:B-1----:R-:W-:Y:S01]  /*0090*/  IMAD R11, R11, UR4, R2 ;  /* 0x000000040b0b7c24 */ /* 0x002fe2000f8e0202 */
[----:B--2---:R-:W-:-:S06]  /*00a0*/  IADD3 R12, PT, PT, R0, -0x1, RZ ;  /* 0xffffffff000c7810 */ /* 0x004fcc0007ffe0ff */
[----:B------:R-:W1:Y:S01]  /*00b0*/  LDC.64 R6, c[0x0][0x388] ;  /* 0x0000e200ff067b82 */ /* 0x000e620000000a00 */
[----:B------:R-:W-:-:S04]  /*00c0*/  ISETP.GE.AND P0, PT, R11, R12, PT ;  /* 0x0000000c0b00720c */ /* 0x000fc80003f06270 */
[----:B------:R-:W-:-:S03]  /*00d0*/  ISETP.LT.OR P0, PT, R11, 0x1, P0 ;  /* 0x000000010b00780c */ /* 0x000fc60000701670 */
[----:B------:R-:W2:Y:S01]  /*00e0*/  LDC.64 R8, c[0x0][0x390] ;  /* 0x0000e400ff087b82 */ /* 0x000ea20000000a00 */
[----:B0-----:R-:W-:-:S07]  /*00f0*/  IMAD R10, R10, UR5, R13 ;  /* 0x000000050a0a7c24 */ /* 0x001fce000f8e020d */
[----:B------:R-:W0:Y:S01]  /*0100*/  LDC.64 R2, c[0x0][0x398] ;  /* 0x0000e600ff027b82 */ /* 0x000e220000000a00 */
[----:B------:R-:W-:-:S07]  /*0110*/  ISETP.EQ.OR P0, PT, R10, RZ, P0 ;  /* 0x000000ff0a00720c */ /* 0x000fce0000702670 */
[----:B------:R-:W3:Y:S01]  /*0120*/  LDC.64 R4, c[0x0][0x3a0] ;  /* 0x0000e800ff047b82 */ /* 0x000ee20000000a00 */
[----:B------:R-:W-:Y:S01]  /*0130*/  ISETP.GE.OR P0, PT, R10, R12, P0 ;  /* 0x0000000c0a00720c */ /* 0x000fe20000706670 */
[----:B-1----:R1:W-:Y:S04]  /*0140*/  STL.64 [R1], R6 ;  /* 0x0000000601007387 */ /* 0x0023e80000100a00 */
[----:B--2---:R1:W-:Y:S04]  /*0150*/  STL.64 [R1+0x8], R8 ;  /* 0x0000080801007387 */ /* 0x0043e80000100a00 */
[----:B0-----:R1:W-:Y:S04]  /*0160*/  STL.64 [R1+0x10], R2 ;  /* 0x0000100201007387 */ /* 0x0013e80000100a00 */
[----:B---3--:R1:W-:Y:S01]  /*0170*/  STL.64 [R1+0x18], R4 ;  /* 0x0000180401007387 */ /* 0x0083e20000100a00 */
[----:B------:R-:W-:Y:S05]  /*0180*/  @P0 EXIT ;  /* 0x000000000000094d */ /* 0x000fea0003800000 */
[----:B------:R-:W-:-:S05]  /*0190*/  LEA R20, R4, R1, 0x3 ;  /* 0x0000000104147211 */ /* 0x000fca00078e18ff */
[----:B-1----:R-:W2:Y:S01]  /*01a0*/  LDL.64 R6, [R20] ;  /* 0x0000000014067983 */ /* 0x002ea20000100a00 */
[----:B------:R-:W0:Y:S01]  /*01b0*/  LDCU.64 UR4, c[0x0][0x358] ;  /* 0x00006b00ff0477ac */ /* 0x000e220008000a00 */
[----:B------:R-:W-:-:S04]  /*01c0*/  IMAD R5, R10, R0, R11 ;  /* 0x000000000a057224 */ /* 0x000fc800078e020b */
[C---:B------:R-:W-:Y:S01]  /*01d0*/  IMAD.IADD R17, R5.reuse, 0x1, R0 ;  /* 0x0000000105117824 */ /* 0x040fe200078e0200 */
[C---:B------:R-:W-:Y:S01]  /*01e0*/  IADD3 R15, PT, PT, R5.reuse, -R0, RZ ;  /* 0x80000000050f7210 */ /* 0x040fe20007ffe0ff */
[----:B------:R-:W-:Y:S01]  /*01f0*/  IMAD.WIDE R2, R5, 0x8, R2 ;  /* 0x0000000805027825 */ /* 0x000fe200078e0202 */
[----:B------:R-:W-:-:S05]  /*0200*/  ISETP.NE.AND P0, PT, R4, RZ, PT ;  /* 0x000000ff0400720c */ /* 0x000fca0003f05270 */
[----:B0-----:R-:W3:Y:S01]  /*0210*/  LDG.E.64 R2, desc[UR4][R2.64] ;  /* 0x0000000402027981 */ /* 0x001ee2000c1e1b00 */
[----:B--2---:R-:W-:-:S04]  /*0220*/  IMAD.WIDE R16, R17, 0x8, R6 ;  /* 0x0000000811107825 */ /* 0x004fc800078e0206 */
[----:B------:R-:W-:Y:S02]  /*0230*/  IMAD.WIDE R14, R15, 0x8, R6 ;  /* 0x000000080f0e7825 */ /* 0x000fe400078e0206 */
[----:B------:R-:W2:Y:S04]  /*0240*/  LD.E.64 R6, desc[UR4][R16.64] ;  /* 0x0000000410067980 */ /* 0x000ea8000c101b00 */
[----:B------:R-:W2:Y:S01]  /*0250*/  LD.E.64 R8, desc[UR4][R14.64] ;  /* 0x000000040e087980 */ /* 0x000ea2000c101b00 */
[----:B------:R-:W-:-:S05]  /*0260*/  IMAD.WIDE R18, R0, 0x8, R14 ;  /* 0x0000000800127825 */ /* 0x000fca00078e020e */
[----:B------:R-:W4:Y:S04]  /*0270*/  LD.E.64 R12, desc[UR4][R18.64+-0x8] ;  /* 0xfffff804120c7980 */ /* 0x000f28000c101b00 */
[----:B------:R-:W5:Y:S01]  /*0280*/  LD.E.64 R10, desc[UR4][R18.64+0x8] ;  /* 0x00000804120a7980 */ /* 0x000f62000c101b00 */
[----:B------:R-:W-:-:S05]  /*0290*/  SEL R0, RZ, 0x1, P0 ;  /* 0x00000001ff007807 */ /* 0x000fca0000000000 */
[----:B------:R-:W-:-:S05]  /*02a0*/  IMAD R0, R0, 0x8, R1 ;  /* 0x0000000800007824 */ /* 0x000fca00078e0201 */
[----:B------:R-:W3:Y:S01]  /*02b0*/  LDL.64 R20, [R0] ;  /* 0x0000000000147983 */ /* 0x000ee20000100a00 */
[----:B--2---:R-:W-:-:S08]  /*02c0*/  DADD R6, R8, R6 ;  /* 0x0000000008067229 */ /* 0x004fd00000000006 */
[----:B----4-:R-:W-:-:S08]  /*02d0*/  DADD R6, R6, R12 ;  /* 0x0000000006067229 */ /* 0x010fd0000000000c */
[----:B-----5:R-:W-:-:S08]  /*02e0*/  DADD R6, R6, R10 ;  /* 0x0000000006067229 */ /* 0x020fd0000000000a */
[----:B---3--:R-:W-:Y:S01]  /*02f0*/  DADD R6, R6, R2 ;  /* 0x0000000006067229 */ /* 0x008fe20000000002 */
[----:B------:R-:W-:-:S07]  /*0300*/  IMAD.WIDE R20, R5, 0x8, R20 ;  /* 0x0000000805147825 */ /* 0x000fce00078e0214 */
[----:B------:R-:W-:-:S07]  /*0310*/  DMUL R6, R6, 0.25 ;  /* 0x3fd0000006067828 */ /* 0x000fce0000000000 */
[----:B------:R-:W-:Y:S01]  /*0320*/  ST.E.64 desc[UR4][R20.64], R6 ;  /* 0x0000000614007985 */ /* 0x000fe2000c101b04 */
[----:B------:R-:W-:Y:S05]  /*0330*/  EXIT ;  /* 0x000000000000794d */ /* 0x000fea0003800000 */
.L_x_0:
[----:B------:R-:W-:-:S00]  /*0340*/  BRA `(.L_x_0) ;  /* 0xfffffffc00fc7947 */ /* 0x000fc0000383ffff */
[----:B------:R-:W-:-:S00]  /*0350*/  NOP ;  /* 0x0000000000007918 */ /* 0x000fc00000000000 */
        /* <DEDUP_REMOVED lines=10> */
.L_x_9:


//--------------------- .text._Z9referencei11twoPointersii --------------------------
	.section	.text._Z9referencei11twoPointersii,"ax",@progbits
	.align	128
        .global         _Z9referencei11twoPointersii
        .type           _Z9referencei11twoPointersii,@function
        .size           _Z9referencei11twoPointersii,(.L_x_10 - _Z9referencei11twoPointersii)
        .other          _Z9referencei11twoPointersii,@"STO_CUDA_ENTRY STV_DEFAULT"
_Z9referencei11twoPointersii:
.text._Z9referencei11twoPointersii:
[----:B------:R-:W0:Y:S08]  /*0000*/  LDC R1, c[0x0][0x37c] ;  /* 0x0000df00ff017b82 */ /* 0x000e300000000800 */
[----:B------:R-:W1:Y:S01]  /*0010*/  LDC R8, c[0x0][0x3ac] ;  /* 0x0000eb00ff087b82 */ /* 0x000e620000000800 */
[----:B0-----:R-:W-:-:S05]  /*0020*/  VIADD R1, R1, 0xffffffe0 ;  /* 0xffffffe001017836 */ /* 0x001fca0000000000 */
[----:B------:R-:W-:Y:S02]  /*0030*/  R2UR UR24, R1 ;  /* 0x00000000011872ca */ /* 0x000fe400000e0000 */
[----:B------:R-:W0:Y:S08]  /*0040*/  LDC.64 R2, c[0x0][0x388] ;  /* 0x0000e200ff027b82 */ /* 0x000e300000000a00 */
[----:B------:R-:W2:Y:S08]  /*0050*/  LDC.64 R4, c[0x0][0x390] ;  /* 0x0000e400ff047b82 */ /* 0x000eb00000000a00 */
[----:B------:R-:W3:Y:S01]  /*0060*/  LDC.64 R6, c[0x0][0x398] ;  /* 0x0000e600ff067b82 */ /* 0x000ee20000000a00 */
[----:B-1----:R-:W-:-:S07]  /*0070*/  ISETP.GE.AND P0, PT, R8, 0x1, PT ;  /* 0x000000010800780c */ /* 0x002fce0003f06270 */
[----:B------:R-:W1:Y:S01]  /*0080*/  LDC R0, c[0x0][0x3a4] ;  /* 0x0000e900ff007b82 */ /* 0x000e620000000800 */
[----:B0-----:R0:W-:Y:S04]  /*0090*/  STL.64 [R1], R2 ;  /* 0x0000000201007387 */ /* 0x0011e80000100a00 */
[----:B--2---:R0:W-:Y:S04]  /*00a0*/  STL.64 [R1+0x8], R4 ;  /* 0x0000080401007387 */ /* 0x0041e80000100a00 */
[----:B---3--:R0:W-:Y:S04]  /*00b0*/  STL.64 [R1+0x10], R6 ;  /* 0x0000100601007387 */ /* 0x0081e80000100a00 */
[----:B-1----:R0:W-:Y:S01]  /*00c0*/  STL [R1+0x1c], R0 ;  /* 0x00001c0001007387 */ /* 0x0021e20000100800 */
[----:B------:R-:W-:Y:S05]  /*00d0*/  @!P0 EXIT ;  /* 0x000000000000894d */ /* 0x000fea0003800000 */
[----:B------:R-:W1:Y:S02]  /*00e0*/  LDCU UR10, c[0x0][0x380] ;  /* 0x00007000ff0a77ac */ /* 0x000e640008000800 */
[----:B-1----:R-:W-:-:S09]  /*00f0*/  UISETP.GE.AND UP0, UPT, UR10, 0x3, UPT ;  /* 0x000000030a00788c */ /* 0x002fd2000bf06270 */
[----:B------:R-:W-:Y:S05]  /*0100*/  BRA.U !UP0, `(.L_x_1) ;  /* 0x0000000d089c7547 */ /* 0x000fea000b800000 */
[----:B------:R-:W1:Y:S01]  /*0110*/  LDCU UR5, c[0x0][0x3a0] ;  /* 0x00007400ff0577ac */ /* 0x000e620008000800 */
[----:B------:R-:W2:Y:S01]  /*0120*/  LDCU.64 UR16, c[0x0][0x358] ;  /* 0x00006b00ff1077ac */ /* 0x000ea20008000a00 */
[----:B------:R-:W-:Y:S01]  /*0130*/  UIADD3 UR10, UPT, UPT, UR10, -0x2, URZ ;  /* 0xfffffffe0a0a7890 */ /* 0x000fe2000fffe0ff */
[----:B------:R-:W-:-:S11]  /*0140*/  UMOV UR4, URZ ;  /* 0x000000ff00047c82 */ /* 0x000fd60008000000 */
.L_x_7:
[----:B-1----:R-:W-:Y:S01]  /*0150*/  UISETP.NE.AND UP0, UPT, UR5, URZ, UPT ;  /* 0x000000ff0500728c */ /* 0x002fe2000bf05270 */
[----:B0-----:R-:W0:Y:S01]  /*0160*/  LDC R3, c[0x0][0x380] ;  /* 0x0000e000ff037b82 */ /* 0x001e220000000800 */
[----:B------:R-:W-:Y:S02]  /*0170*/  ULEA UR5, UR5, UR24, 0x3 ;  /* 0x0000001805057291 */ /* 0x000fe4000f8e18ff */
[----:B------:R-:W-:-:S04]  /*0180*/  USEL UR11, URZ, 0x1, UP0 ;  /* 0x00000001ff0b7887 */ /* 0x000fc80008000000 */
[----:B------:R-:W-:Y:S02]  /*0190*/  ULEA UR6, UR11, UR24, 0x3 ;  /* 0x000000180b067291 */ /* 0x000fe4000f8e18ff */
[----:B---3--:R-:W-:-:S05]  /*01a0*/  IMAD.U32 R6, RZ, RZ, UR11 ;  /* 0x0000000bff067e24 */ /* 0x008fca000f8e00ff */
[----:B------:R1:W-:Y:S04]  /*01b0*/  STL [R1+0x18], R6 ;  /* 0x0000180601007387 */ /* 0x0003e80000100800 */
[----:B------:R-:W3:Y:S04]  /*01c0*/  LDL.64 R8, [UR6] ;  /* 0x00000006ff087983 */ /* 0x000ee80008100a00 */
[----:B------:R-:W0:Y:S01]  /*01d0*/  LDL.64 R4, [UR5] ;  /* 0x00000005ff047983 */ /* 0x000e220008100a00 */
[----:B------:R-:W-:Y:S01]  /*01e0*/  HFMA2 R0, -RZ, RZ, 0, 5.9604644775390625e-08 ;  /* 0x00000001ff007431 */ /* 0x000fe200000001ff */
[----:B---3--:R-:W-:-:S02]  /*01f0*/  R2UR UR18, R8 ;  /* 0x00000000081272ca */ /* 0x008fc400000e0000 */
[----:B------:R-:W-:Y:S01]  /*0200*/  R2UR UR19, R9 ;  /* 0x00000000091372ca */ /* 0x000fe200000e0000 */
[----:B01----:R-:W-:-:S14]  /*0210*/  IMAD.WIDE.U32 R2, R3, 0x8, R4 ;  /* 0x0000000803027825 */ /* 0x003fdc00078e0004 */
.L_x_6:
[----:B0-----:R-:W0:Y:S01]  /*0220*/  LDCU UR21, c[0x0][0x380] ;  /* 0x00007000ff1577ac */ /* 0x001e220008000800 */
[C---:B---3--:R-:W-:Y:S01]  /*0230*/  VIADD R6, R0.reuse, 0xffffffff ;  /* 0xffffffff00067836 */ /* 0x048fe20000000000 */
[C---:B------:R-:W-:Y:S01]  /*0240*/  ISETP.NE.AND P0, PT, R0.reuse, UR10, PT ;  /* 0x0000000a00007c0c */ /* 0x040fe2000bf05270 */
[----:B------:R-:W-:Y:S01]  /*0250*/  VIADD R0, R0, 0x1 ;  /* 0x0000000100007836 */ /* 0x000fe20000000000 */
[----:B0-----:R-:W-:Y:S01]  /*0260*/  MOV R7, UR21 ;  /* 0x0000001500077c02 */ /* 0x001fe20008000f00 */
[----:B------:R-:W-:Y:S02]  /*0270*/  IMAD R6, R6, UR21, RZ ;  /* 0x0000001506067c24 */ /* 0x000fe4000f8e02ff */
[----:B------:R-:W-:Y:S02]  /*0280*/  IMAD.U32 R9, RZ, RZ, UR21 ;  /* 0x00000015ff097e24 */ /* 0x000fe4000f8e00ff */
[----:B------:R-:W-:Y:S02]  /*0290*/  VIADD R7, R7, 0xfffffffd ;  /* 0xfffffffd07077836 */ /* 0x000fe40000000000 */
[----:B------:R-:W-:-:S03]  /*02a0*/  IMAD R8, R9, 0x2, R6 ;  /* 0x0000000209087824 */ /* 0x000fc600078e0206 */
[----:B------:R-:W-:Y:S02]  /*02b0*/  ISETP.GE.U32.AND P1, PT, R7, 0x3, PT ;  /* 0x000000030700780c */ /* 0x000fe40003f26070 */
[----:B------:R-:W-:Y:S02]  /*02c0*/  R2UR UR20, R8 ;  /* 0x00000000081472ca */ /* 0x000fe400000e0000 */
[----:B------:R-:W-:-:S09]  /*02d0*/  MOV R7, 0x1 ;  /* 0x0000000100077802 */ /* 0x000fd20000000f00 */
[----:B-1----:R-:W-:Y:S05]  /*02e0*/  @!P1 BRA `(.L_x_2) ;  /* 0x0000000400b49947 */ /* 0x002fea0003800000 */
[----:B------:R-:W0:Y:S01]  /*02f0*/  LDCU.64 UR22, c[0x0][0x398] ;  /* 0x00007300ff1677ac */ /* 0x000e220008000a00 */
[----:B------:R-:W-:Y:S01]  /*0300*/  MOV R10, 0x20 ;  /* 0x00000020000a7802 */ /* 0x000fe20000000f00 */
[----:B------:R-:W-:Y:S01]  /*0310*/  IMAD.U32 R7, RZ, RZ, UR20 ;  /* 0x00000014ff077e24 */ /* 0x000fe2000f8e00ff */
[----:B------:R-:W-:Y:S01]  /*0320*/  IADD3 R8, PT, PT, R6, 0x1, RZ ;  /* 0x0000000106087810 */ /* 0x000fe20007ffe0ff */
[----:B------:R-:W-:Y:S01]  /*0330*/  UIADD3 UR12, UPT, UPT, UR20, -UR21, URZ ;  /* 0x80000015140c7290 */ /* 0x000fe2000fffe0ff */
[----:B------:R-:W-:Y:S01]  /*0340*/  IMAD.MOV.U32 R11, RZ, RZ, 0x0 ;  /* 0x00000000ff0b7424 */ /* 0x000fe200078e00ff */
[----:B------:R-:W-:Y:S01]  /*0350*/  ULOP3.LUT UR5, UR10, 0xfffffffc, URZ, 0xc0, !UPT ;  /* 0xfffffffc0a057892 */ /* 0x000fe2000f8ec0ff */
[----:B------:R-:W-:Y:S01]  /*0360*/  IMAD.U32 R25, RZ, RZ, UR20 ;  /* 0x00000014ff197e24 */ /* 0x000fe2000f8e00ff */
[----:B------:R-:W-:Y:S01]  /*0370*/  UIMAD.WIDE.U32 UR14, UR12, 0x8, UR18 ;  /* 0x000000080c0e78a5 */ /* 0x000fe2000f8e0012 */
[----:B------:R-:W-:Y:S01]  /*0380*/  IMAD.WIDE.U32 R10, R7, 0x8, R10 ;  /* 0x00000008070a7825 */ /* 0x000fe200078e000a */
[----:B------:R-:W-:Y:S01]  /*0390*/  MOV R7, R5 ;  /* 0x0000000500077202 */ /* 0x000fe20000000f00 */
[----:B------:R-:W-:Y:S01]  /*03a0*/  UMOV UR8, 0x10 ;  /* 0x0000001000087882 */ /* 0x000fe20000000000 */
[----:B------:R-:W-:Y:S01]  /*03b0*/  UIADD3 UR13, UP0, UPT, UR14, 0x20, URZ ;  /* 0x000000200e0d7890 */ /* 0x000fe2000ff1e0ff */
[----:B------:R-:W-:Y:S01]  /*03c0*/  IMAD.MOV.U32 R24, RZ, RZ, RZ ;  /* 0x000000ffff187224 */ /* 0x000fe200078e00ff */
[----:B------:R-:W-:Y:S01]  /*03d0*/  UMOV UR9, 0x0 ;  /* 0x0000000000097882 */ /* 0x000fe20000000000 */
[----:B------:R-:W-:Y:S01]  /*03e0*/  IMAD.MOV.U32 R12, RZ, RZ, R4 ;  /* 0x000000ffff0c7224 */ /* 0x000fe200078e0004 */
[----:B------:R-:W-:Y:S01]  /*03f0*/  UIMAD.WIDE UR8, UR12, 0x8, UR8 ;  /* 0x000000080c0878a5 */ /* 0x000fe2000f8e0208 */
[----:B------:R-:W-:Y:S01]  /*0400*/  VIADD R25, R25, 0x1 ;  /* 0x0000000119197836 */ /* 0x000fe20000000000 */
[----:B0-----:R-:W-:Y:S01]  /*0410*/  UIMAD.WIDE.U32 UR6, UR12, 0x8, UR22 ;  /* 0x000000080c0678a5 */ /* 0x001fe2000f8e0016 */
[----:B------:R-:W-:Y:S01]  /*0420*/  PLOP3.LUT P1, PT, PT, PT, UP0, 0x80, 0x8 ;  /* 0x000000000008781c */ /* 0x000fe20003f2f008 */
[----:B------:R-:W-:Y:S01]  /*0430*/  IMAD.U32 R26, RZ, RZ, UR12 ;  /* 0x0000000cff1a7e24 */ /* 0x000fe2000f8e00ff */
[----:B------:R-:W-:Y:S01]  /*0440*/  MOV R27, UR13 ;  /* 0x0000000d001b7c02 */ /* 0x000fe20008000f00 */
[----:B------:R-:W-:-:S02]  /*0450*/  UIADD3 UR6, UP1, UPT, UR6, 0x20, URZ ;  /* 0x0000002006067890 */ /* 0x000fc4000ff3e0ff */
[----:B------:R-:W-:Y:S01]  /*0460*/  IMAD.X R9, RZ, RZ, UR15, P1 ;  /* 0x0000000fff097e24 */ /* 0x000fe200088e06ff */
[----:B------:R-:W-:Y:S02]  /*0470*/  UIADD3 UR5, UPT, UPT, -UR5, URZ, URZ ;  /* 0x000000ff05057290 */ /* 0x000fe4000fffe1ff */
[----:B------:R-:W-:-:S12]  /*0480*/  UIADD3.X UR7, UPT, UPT, URZ, UR7, URZ, UP1, !UPT ;  /* 0x00000007ff077290 */ /* 0x000fd80008ffe4ff */
.L_x_3:
[----:B------:R-:W-:Y:S01]  /*0490*/  MOV R13, R7 ;  /* 0x00000007000d7202 */ /* 0x000fe20000000f00 */
[----:B------:R-:W-:-:S04]  /*04a0*/  IMAD.WIDE R14, R8, 0x8, R4 ;  /* 0x00000008080e7825 */ /* 0x000fc800078e0204 */
[----:B0-----:R-:W-:Y:S01]  /*04b0*/  IMAD.WIDE.U32 R18, R25, 0x8, R12 ;  /* 0x0000000819127825 */ /* 0x001fe200078e000c */
[----:B--2---:R-:W2:Y:S05]  /*04c0*/  LD.E.64 R20, desc[UR16][R14.64] ;  /* 0x000000100e147980 */ /* 0x004eaa000c101b00 */
[----:B------:R-:W2:Y:S01]  /*04d0*/  LD.E.64 R18, desc[UR16][R18.64] ;  /* 0x0000001012127980 */ /* 0x000ea2000c101b00 */
[----:B------:R-:W-:-:S05]  /*04e0*/  IMAD.WIDE R22, R8, 0x8, R2 ;  /* 0x0000000808167825 */ /* 0x000fca00078e0202 */
[----:B------:R-:W3:Y:S01]  /*04f0*/  LD.E.64 R16, desc[UR16][R22.64+-0x8] ;  /* 0xfffff81016107980 */ /* 0x000ee2000c101b00 */
[----:B------:R-:W-:Y:S01]  /*0500*/  UIADD3 UR13, UPT, UPT, UR12, 0x1, URZ ;  /* 0x000000010c0d7890 */ /* 0x000fe2000fffe0ff */
[----:B--2---:R-:W-:-:S05]  /*0510*/  DADD R18, R20, R18 ;  /* 0x0000000014127229 */ /* 0x004fca0000000012 */
[----:B------:R-:W-:-:S03]  /*0520*/  IMAD.U32 R21, RZ, RZ, UR13 ;  /* 0x0000000dff157e24 */ /* 0x000fc6000f8e00ff */
[----:B---3--:R-:W-:Y:S01]  /*0530*/  DADD R16, R18, R16 ;  /* 0x0000000012107229 */ /* 0x008fe20000000010 */
[----:B------:R-:W-:-:S06]  /*0540*/  IMAD.WIDE.U32 R18, R21, 0x8, R4 ;  /* 0x0000000815127825 */ /* 0x000fcc00078e0004 */
[----:B------:R-:W2:Y:S01]  /*0550*/  LD.E.64 R18, desc[UR16][R18.64+0x8] ;  /* 0x0000081012127980 */ /* 0x000ea2000c101b00 */
[----:B------:R-:W-:Y:S01]  /*0560*/  UIMAD.WIDE.U32 UR14, UR13, 0x8, UR22 ;  /* 0x000000080d0e78a5 */ /* 0x000fe2000f8e0016 */
[----:B--2---:R-:W-:-:S05]  /*0570*/  DADD R18, R16, R18 ;  /* 0x0000000010127229 */ /* 0x004fca0000000012 */
[----:B------:R-:W-:Y:S01]  /*0580*/  MOV R16, UR14 ;  /* 0x0000000e00107c02 */ /* 0x000fe20008000f00 */
[----:B------:R-:W-:-:S06]  /*0590*/  IMAD.U32 R17, RZ, RZ, UR15 ;  /* 0x0000000fff117e24 */ /* 0x000fcc000f8e00ff */
[----:B------:R-:W2:Y:S01]  /*05a0*/  LDG.E.64 R16, desc[UR16][R16.64] ;  /* 0x0000001010107981 */ /* 0x000ea2000c1e1b00 */
[----:B------:R-:W-:Y:S01]  /*05b0*/  MOV R21, 0x8 ;  /* 0x0000000800157802 */ /* 0x000fe20000000f00 */
[----:B------:R-:W-:Y:S01]  /*05c0*/  IMAD.U32 R20, RZ, RZ, UR13 ;  /* 0x0000000dff147e24 */ /* 0x000fe2000f8e00ff */
[----:B--2---:R-:W-:-:S03]  /*05d0*/  DADD R18, R18, R16 ;  /* 0x0000000012127229 */ /* 0x004fc60000000010 */
[----:B------:R-:W-:-:S05]  /*05e0*/  IMAD.WIDE.U32 R16, R20, R21, UR18 ;  /* 0x0000001214107e25 */ /* 0x000fca000f8e0015 */
[----:B------:R-:W-:-:S07]  /*05f0*/  DMUL R18, R18, 0.25 ;  /* 0x3fd0000012127828 */ /* 0x000fce0000000000 */
[----:B------:R0:W-:Y:S01]  /*0600*/  ST.E.64 desc[UR16][R16.64], R18 ;  /* 0x0000001210007985 */ /* 0x0001e2000c101b10 */
[----:B------:R-:W-:-:S03]  /*0610*/  IMAD.WIDE.U32 R28, R26, 0x8, R12 ;  /* 0x000000081a1c7825 */ /* 0x000fc600078e000c */
[----:B------:R-:W2:Y:S01]  /*0620*/  LD.E.64 R22, desc[UR16][R22.64] ;  /* 0x0000001016167980 */ /* 0x000ea2000c101b00 */
[----:B0-----:R-:W-:-:S03]  /*0630*/  IADD3 R16, P1, PT, R10, R12, RZ ;  /* 0x0000000c0a107210 */ /* 0x001fc60007f3e0ff */
[----:B------:R-:W3:Y:S01]  /*0640*/  LD.E.64 R18, desc[UR16][R14.64+0x8] ;  /* 0x000008100e127980 */ /* 0x000ee2000c101b00 */
[----:B------:R-:W-:-:S05]  /*0650*/  IADD3.X R17, PT, PT, R11, R7, RZ, P1, !PT ;  /* 0x000000070b117210 */ /* 0x000fca0000ffe4ff */
[----:B------:R-:W3:Y:S02]  /*0660*/  LD.E.64 R20, desc[UR16][R16.64+-0x10] ;  /* 0xfffff01010147980 */ /* 0x000ee4000c101b00 */
[----:B---3--:R-:W-:Y:S02]  /*0670*/  DADD R20, R18, R20 ;  /* 0x0000000012147229 */ /* 0x008fe40000000014 */
[----:B------:R-:W3:Y:S06]  /*0680*/  LD.E.64 R18, desc[UR16][R28.64+0x18] ;  /* 0x000018101c127980 */ /* 0x000eec000c101b00 */
[----:B--2---:R-:W-:-:S08]  /*0690*/  DADD R20, R20, R22 ;  /* 0x0000000014147229 */ /* 0x004fd00000000016 */
[----:B---3--:R-:W-:Y:S01]  /*06a0*/  DADD R20, R20, R18 ;  /* 0x0000000014147229 */ /* 0x008fe20000000012 */
[----:B------:R-:W-:Y:S01]  /*06b0*/  IMAD.U32 R18, RZ, RZ, UR6 ;  /* 0x00000006ff127e24 */ /* 0x000fe2000f8e00ff */
[----:B------:R-:W-:-:S06]  /*06c0*/  MOV R19, UR7 ;  /* 0x0000000700137c02 */ /* 0x000fcc0008000f00 */
[----:B------:R-:W2:Y:S02]  /*06d0*/  LDG.E.64 R18, desc[UR16][R18.64+-0x10] ;  /* 0xfffff01012127981 */ /* 0x000ea4000c1e1b00 */
[----:B--2---:R-:W-:Y:S01]  /*06e0*/  DADD R20, R20, R18 ;  /* 0x0000000014147229 */ /* 0x004fe20000000012 */
[----:B------:R-:W-:Y:S01]  /*06f0*/  IMAD.MOV.U32 R18, RZ, RZ, R27 ;  /* 0x000000ffff127224 */ /* 0x000fe200078e001b */
[----:B------:R-:W-:-:S06]  /*0700*/  MOV R19, R9 ;  /* 0x0000000900137202 */ /* 0x000fcc0000000f00 */
[----:B------:R-:W-:-:S07]  /*0710*/  DMUL R20, R20, 0.25 ;  /* 0x3fd0000014147828 */ /* 0x000fce0000000000 */
[----:B------:R0:W-:Y:S04]  /*0720*/  ST.E.64 desc[UR16][R18.64+-0x10], R20 ;  /* 0xfffff01412007985 */ /* 0x0001e8000c101b10 */
[----:B------:R-:W2:Y:S04]  /*0730*/  LD.E.64 R22, desc[UR16][R16.64+-0x8] ;  /* 0xfffff81010167980 */ /* 0x000ea8000c101b00 */
[----:B0-----:R-:W2:Y:S01]  /*0740*/  LD.E.64 R20, desc[UR16][R14.64+0x10] ;  /* 0x000010100e147980 */ /* 0x001ea2000c101b00 */
[----:B------:R-:W-:-:S04]  /*0750*/  IADD3 R30, P1, PT, R12, UR8, RZ ;  /* 0x000000080c1e7c10 */ /* 0x000fc8000ff3e0ff */
[----:B------:R-:W-:Y:S01]  /*0760*/  IADD3.X R31, PT, PT, R7, UR9, RZ, P1, !PT ;  /* 0x00000009071f7c10 */ /* 0x000fe20008ffe4ff */
[----:B--2---:R-:W-:-:S04]  /*0770*/  DADD R22, R20, R22 ;  /* 0x0000000014167229 */ /* 0x004fc80000000016 */
[----:B------:R-:W2:Y:S04]  /*0780*/  LD.E.64 R20, desc[UR16][R30.64] ;  /* 0x000000101e147980 */ /* 0x000ea8000c101b00 */
[----:B--2---:R-:W-:Y:S02]  /*0790*/  DADD R20, R22, R20 ;  /* 0x0000000016147229 */ /* 0x004fe40000000014 */
[----:B------:R-:W2:Y:S06]  /*07a0*/  LD.E.64 R22, desc[UR16][R28.64+0x20] ;  /* 0x000020101c167980 */ /* 0x000eac000c101b00 */
[----:B--2---:R-:W-:Y:S01]  /*07b0*/  DADD R22, R20, R22 ;  /* 0x0000000014167229 */ /* 0x004fe20000000016 */
[----:B------:R-:W-:Y:S01]  /*07c0*/  IMAD.U32 R20, RZ, RZ, UR6 ;  /* 0x00000006ff147e24 */ /* 0x000fe2000f8e00ff */
[----:B------:R-:W-:-:S06]  /*07d0*/  MOV R21, UR7 ;  /* 0x0000000700157c02 */ /* 0x000fcc0008000f00 */
[----:B------:R-:W2:Y:S02]  /*07e0*/  LDG.E.64 R20, desc[UR16][R20.64+-0x8] ;  /* 0xfffff81014147981 */ /* 0x000ea4000c1e1b00 */
[----:B--2---:R-:W-:-:S08]  /*07f0*/  DADD R20, R22, R20 ;  /* 0x0000000016147229 */ /* 0x004fd00000000014 */
[----:B------:R-:W-:-:S07]  /*0800*/  DMUL R20, R20, 0.25 ;  /* 0x3fd0000014147828 */ /* 0x000fce0000000000 */
[----:B------:R0:W-:Y:S04]  /*0810*/  ST.E.64 desc[UR16][R18.64+-0x8], R20 ;  /* 0xfffff81412007985 */ /* 0x0001e8000c101b10 */
[----:B------:R-:W2:Y:S04]  /*0820*/  LD.E.64 R14, desc[UR16][R14.64+0x18] ;  /* 0x000018100e0e7980 */ /* 0x000ea8000c101b00 */
[----:B------:R-:W2:Y:S04]  /*0830*/  LD.E.64 R16, desc[UR16][R16.64] ;  /* 0x0000001010107980 */ /* 0x000ea8000c101b00 */
[----:B------:R-:W3:Y:S01]  /*0840*/  LD.E.64 R30, desc[UR16][R30.64+0x8] ;  /* 0x000008101e1e7980 */ /* 0x000ee2000c101b00 */
[----:B0-----:R-:W-:-:S03]  /*0850*/  IMAD.U32 R20, RZ, RZ, UR6 ;  /* 0x00000006ff147e24 */ /* 0x001fc6000f8e00ff */
[----:B------:R-:W4:Y:S01]  /*0860*/  LD.E.64 R28, desc[UR16][R28.64+0x28] ;  /* 0x000028101c1c7980 */ /* 0x000f22000c101b00 */
[----:B------:R-:W-:-:S06]  /*0870*/  MOV R21, UR7 ;  /* 0x0000000700157c02 */ /* 0x000fcc0008000f00 */
[----:B------:R-:W5:Y:S01]  /*0880*/  LDG.E.64 R20, desc[UR16][R20.64] ;  /* 0x0000001014147981 */ /* 0x000f62000c1e1b00 */
[----:B------:R-:W-:Y:S02]  /*0890*/  UIADD3 UR6, UP0, UPT, UR6, 0x20, URZ ;  /* 0x0000002006067890 */ /* 0x000fe4000ff1e0ff */
[----:B------:R-:W-:Y:S02]  /*08a0*/  UIADD3 UR5, UPT, UPT, UR5, 0x4, URZ ;  /* 0x0000000405057890 */ /* 0x000fe4000fffe0ff */
[----:B------:R-:W-:Y:S02]  /*08b0*/  UIADD3.X UR7, UPT, UPT, URZ, UR7, URZ, UP0, !UPT ;  /* 0x00000007ff077290 */ /* 0x000fe400087fe4ff */
[----:B------:R-:W-:Y:S01]  /*08c0*/  UISETP.NE.AND UP0, UPT, UR5, URZ, UPT ;  /* 0x000000ff0500728c */ /* 0x000fe2000bf05270 */
[----:B------:R-:W-:Y:S02]  /*08d0*/  IADD3 R27, P2, PT, R18, 0x20, RZ ;  /* 0x00000020121b7810 */ /* 0x000fe40007f5e0ff */
[----:B------:R-:W-:Y:S01]  /*08e0*/  IADD3 R12, P1, PT, R12, 0x20, RZ ;  /* 0x000000200c0c7810 */ /* 0x000fe20007f3e0ff */
[----:B------:R-:W-:Y:S01]  /*08f0*/  VIADD R8, R8, 0x4 ;  /* 0x0000000408087836 */ /* 0x000fe20000000000 */
[----:B------:R-:W-:Y:S01]  /*0900*/  IADD3 R24, PT, PT, R24, 0x4, RZ ;  /* 0x0000000418187810 */ /* 0x000fe20007ffe0ff */
[----:B------:R-:W-:Y:S01]  /*0910*/  IMAD.X R9, RZ, RZ, R19, P2 ;  /* 0x000000ffff097224 */ /* 0x000fe200010e0613 */
[----:B------:R-:W-:Y:S01]  /*0920*/  IADD3.X R7, PT, PT, RZ, R7, RZ, P1, !PT ;  /* 0x00000007ff077210 */ /* 0x000fe20000ffe4ff */
[----:B------:R-:W-:Y:S01]  /*0930*/  UIADD3 UR12, UPT, UPT, UR12, 0x4, URZ ;  /* 0x000000040c0c7890 */ /* 0x000fe2000fffe0ff */
[----:B--2---:R-:W-:-:S08]  /*0940*/  DADD R14, R14, R16 ;  /* 0x000000000e0e7229 */ /* 0x004fd00000000010 */
[----:B---3--:R-:W-:-:S08]  /*0950*/  DADD R22, R14, R30 ;  /* 0x000000000e167229 */ /* 0x008fd0000000001e */
[----:B----4-:R-:W-:-:S08]  /*0960*/  DADD R22, R22, R28 ;  /* 0x0000000016167229 */ /* 0x010fd0000000001c */
[----:B-----5:R-:W-:-:S08]  /*0970*/  DADD R22, R22, R20 ;  /* 0x0000000016167229 */ /* 0x020fd00000000014 */
[----:B------:R-:W-:-:S07]  /*0980*/  DMUL R22, R22, 0.25 ;  /* 0x3fd0000016167828 */ /* 0x000fce0000000000 */
[----:B------:R0:W-:Y:S01]  /*0990*/  ST.E.64 desc[UR16][R18.64], R22 ;  /* 0x0000001612007985 */ /* 0x0001e2000c101b10 */
[----:B------:R-:W-:Y:S05]  /*09a0*/  BRA.U UP0, `(.L_x_3) ;  /* 0xfffffff900b87547 */ /* 0x000fea000b83ffff */
[----:B------:R-:W-:-:S07]  /*09b0*/  VIADD R7, R24, 0x1 ;  /* 0x0000000118077836 */ /* 0x000fce0000000000 */
.L_x_2:
[----:B------:R-:W-:-:S09]  /*09c0*/  ULOP3.LUT UP0, URZ, UR10, 0x3, URZ, 0xc0, !UPT ;  /* 0x000000030aff7892 */ /* 0x000fd2000f80c0ff */
[----:B------:R-:W-:Y:S05]  /*09d0*/  BRA.U !UP0, `(.L_x_4) ;  /* 0x00000005084c7547 */ /* 0x000fea000b800000 */
[----:B------:R-:W-:Y:S01]  /*09e0*/  MOV R8, UR21 ;  /* 0x0000001500087c02 */ /* 0x000fe20008000f00 */
[----:B------:R-:W-:-:S03]  /*09f0*/  IMAD.U32 R9, RZ, RZ, UR21 ;  /* 0x00000015ff097e24 */ /* 0x000fc6000f8e00ff */
[----:B------:R-:W-:Y:S02]  /*0a00*/  LOP3.LUT R8, R8, 0x3, RZ, 0xc0, !PT ;  /* 0x0000000308087812 */ /* 0x000fe400078ec0ff */
[----:B------:R-:W-:Y:S02]  /*0a10*/  LOP3.LUT R9, R9, 0x1, RZ, 0xc0, !PT ;  /* 0x0000000109097812 */ /* 0x000fe400078ec0ff */
[----:B------:R-:W-:Y:S02]  /*0a20*/  ISETP.NE.AND P2, PT, R8, 0x3, PT ;  /* 0x000000030800780c */ /* 0x000fe40003f45270 */
[----:B------:R-:W-:-:S11]  /*0a30*/  ISETP.NE.U32.AND P1, PT, R9, 0x1, PT ;  /* 0x000000010900780c */ /* 0x000fd60003f25070 */
[----:B------:R-:W-:Y:S05]  /*0a40*/  @!P2 BRA `(.L_x_5) ;  /* 0x0000000000d0a947 */ /* 0x000fea0003800000 */
[----:B------:R-:W-:Y:S01]  /*0a50*/  IADD3 R21, PT, PT, R7, UR20, RZ ;  /* 0x0000001407157c10 */ /* 0x000fe2000fffe0ff */
[----:B------:R-:W-:Y:S01]  /*0a60*/  IMAD.IADD R13, R6, 0x1, R7 ;  /* 0x00000001060d7824 */ /* 0x000fe200078e0207 */
[----:B0-----:R-:W0:Y:S01]  /*0a70*/  LDC.64 R18, c[0x0][0x398] ;  /* 0x0000e600ff127b82 */ /* 0x001e220000000a00 */
[----:B------:R-:W-:Y:S01]  /*0a80*/  MOV R9, UR21 ;  /* 0x0000001500097c02 */ /* 0x000fe20008000f00 */
[----:B------:R-:W1:Y:S01]  /*0a90*/  LDCU.64 UR6, c[0x0][0x398] ;  /* 0x00007300ff0677ac */ /* 0x000e620008000a00 */
[----:B------:R-:W-:-:S04]  /*0aa0*/  IMAD.WIDE.U32 R20, R21, 0x8, R4 ;  /* 0x0000000815147825 */ /* 0x000fc800078e0004 */
[----:B------:R-:W-:Y:S02]  /*0ab0*/  IMAD.WIDE R10, R13, 0x8, R4 ;  /* 0x000000080d0a7825 */ /* 0x000fe400078e0204 */
[----:B--2---:R-:W2:Y:S04]  /*0ac0*/  LD.E.64 R20, desc[UR16][R20.64] ;  /* 0x0000001014147980 */ /* 0x004ea8000c101b00 */
[----:B------:R-:W2:Y:S01]  /*0ad0*/  LD.E.64 R22, desc[UR16][R10.64] ;  /* 0x000000100a167980 */ /* 0x000ea2000c101b00 */
[----:B------:R-:W-:-:S04]  /*0ae0*/  IMAD.WIDE.U32 R8, R9, 0x8, R10 ;  /* 0x0000000809087825 */ /* 0x000fc800078e000a */
[----:B------:R-:W-:Y:S01]  /*0af0*/  VIADD R13, R13, UR21 ;  /* 0x000000150d0d7c36 */ /* 0x000fe20008000000 */
[----:B------:R-:W3:Y:S03]  /*0b00*/  LD.E.64 R16, desc[UR16][R8.64+-0x8] ;  /* 0xfffff81008107980 */ /* 0x000ee6000c101b00 */
[----:B------:R-:W-:-:S06]  /*0b10*/  IMAD.WIDE.U32 R14, R13, 0x8, R4 ;  /* 0x000000080d0e7825 */ /* 0x000fcc00078e0004 */
[----:B------:R-:W4:Y:S01]  /*0b20*/  LD.E.64 R14, desc[UR16][R14.64+0x8] ;  /* 0x000008100e0e7980 */ /* 0x000f22000c101b00 */
[----:B0-----:R-:W-:-:S05]  /*0b30*/  IMAD.WIDE.U32 R24, R13, 0x8, R18 ;  /* 0x000000080d187825 */ /* 0x001fca00078e0012 */
[----:B------:R-:W5:Y:S01]  /*0b40*/  LDG.E.64 R18, desc[UR16][R24.64] ;  /* 0x0000001018127981 */ /* 0x000f62000c1e1b00 */
[----:B--2---:R-:W-:-:S08]  /*0b50*/  DADD R22, R22, R20 ;  /* 0x0000000016167229 */ /* 0x004fd00000000014 */
[----:B---3--:R-:W-:Y:S01]  /*0b60*/  DADD R16, R22, R16 ;  /* 0x0000000016107229 */ /* 0x008fe20000000010 */
[----:B------:R-:W-:-:S05]  /*0b70*/  MOV R22, 0x8 ;  /* 0x0000000800167802 */ /* 0x000fca0000000f00 */
[----:B------:R-:W-:Y:S02]  /*0b80*/  IMAD.WIDE.U32 R22, R13, R22, UR18 ;  /* 0x000000120d167e25 */ /* 0x000fe4000f8e0016 */
[----:B----4-:R-:W-:Y:S01]  /*0b90*/  DADD R16, R16, R14 ;  /* 0x0000000010107229 */ /* 0x010fe2000000000e */
[----:B------:R-:W-:-:S07]  /*0ba0*/  MOV R14, UR20 ;  /* 0x00000014000e7c02 */ /* 0x000fce0008000f00 */
[----:B-----5:R-:W-:Y:S01]  /*0bb0*/  DADD R16, R16, R18 ;  /* 0x0000000010107229 */ /* 0x020fe20000000012 */
[----:B------:R-:W-:-:S05]  /*0bc0*/  IADD3 R19, P2, PT, R7, UR20, RZ ;  /* 0x0000001407137c10 */ /* 0x000fca000ff5e0ff */
[----:B------:R-:W-:Y:S01]  /*0bd0*/  IMAD.X R12, RZ, RZ, RZ, P2 ;  /* 0x000000ffff0c7224 */ /* 0x000fe200010e06ff */
[----:B------:R-:W-:Y:S01]  /*0be0*/  LEA R18, P2, R19, R4, 0x3 ;  /* 0x0000000413127211 */ /* 0x000fe200078418ff */
[----:B------:R-:W-:-:S03]  /*0bf0*/  DMUL R20, R16, 0.25 ;  /* 0x3fd0000010147828 */ /* 0x000fc60000000000 */
[----:B------:R-:W-:Y:S01]  /*0c00*/  LEA.HI.X R19, R19, R5, R12, 0x3, P2 ;  /* 0x0000000513137211 */ /* 0x000fe200010f1c0c */
[----:B------:R-:W-:-:S03]  /*0c10*/  VIADD R12, R14, -UR21 ;  /* 0x800000150e0c7c36 */ /* 0x000fc60008000000 */
[----:B------:R1:W-:Y:S02]  /*0c20*/  ST.E.64 desc[UR16][R22.64], R20 ;  /* 0x0000001416007985 */ /* 0x0003e4000c101b10 */
[----:B------:R-:W-:Y:S02]  /*0c30*/  IADD3 R13, P2, PT, R12, R7, RZ ;  /* 0x000000070c0d7210 */ /* 0x000fe40007f5e0ff */
[----:B------:R-:W2:Y:S04]  /*0c40*/  LD.E.64 R16, desc[UR16][R10.64+0x8] ;  /* 0x000008100a107980 */ /* 0x000ea8000c101b00 */
[----:B------:R-:W2:Y:S01]  /*0c50*/  LD.E.64 R18, desc[UR16][R18.64+0x8] ;  /* 0x0000081012127980 */ /* 0x000ea2000c101b00 */
[----:B------:R-:W-:Y:S01]  /*0c60*/  IMAD.SHL.U32 R15, R13, 0x8, RZ ;  /* 0x000000080d0f7824 */ /* 0x000fe200078e00ff */
[----:B------:R-:W-:-:S02]  /*0c70*/  IADD3.X R12, PT, PT, RZ, RZ, RZ, P2, !PT ;  /* 0x000000ffff0c7210 */ /* 0x000fc400017fe4ff */
[----:B------:R-:W3:Y:S02]  /*0c80*/  LD.E.64 R8, desc[UR16][R8.64] ;  /* 0x0000001008087980 */ /* 0x000ee4000c101b00 */
[----:B------:R-:W-:Y:S02]  /*0c90*/  SHF.L.U64.HI R13, R13, 0x3, R12 ;  /* 0x000000030d0d7819 */ /* 0x000fe4000001020c */
[----:B------:R-:W-:-:S04]  /*0ca0*/  IADD3 R24, P2, PT, R4, R15, RZ ;  /* 0x0000000f04187210 */ /* 0x000fc80007f5e0ff */
[----:B------:R-:W-:Y:S02]  /*0cb0*/  IADD3.X R25, PT, PT, R5, R13, RZ, P2, !PT ;  /* 0x0000000d05197210 */ /* 0x000fe400017fe4ff */
[----:B-1----:R-:W-:-:S03]  /*0cc0*/  IADD3 R22, P2, PT, R15, UR6, RZ ;  /* 0x000000060f167c10 */ /* 0x002fc6000ff5e0ff */
[----:B------:R-:W4:Y:S01]  /*0cd0*/  LD.E.64 R20, desc[UR16][R24.64+0x10] ;  /* 0x0000101018147980 */ /* 0x000f22000c101b00 */
[----:B------:R-:W-:-:S05]  /*0ce0*/  IADD3.X R23, PT, PT, R13, UR7, RZ, P2, !PT ;  /* 0x000000070d177c10 */ /* 0x000fca00097fe4ff */
[----:B------:R-:W5:Y:S01]  /*0cf0*/  LDG.E.64 R10, desc[UR16][R22.64+0x8] ;  /* 0x00000810160a7981 */ /* 0x000f62000c1e1b00 */
[----:B------:R-:W-:-:S04]  /*0d00*/  IADD3 R12, P2, PT, R15, UR18, RZ ;  /* 0x000000120f0c7c10 */ /* 0x000fc8000ff5e0ff */
[----:B------:R-:W-:Y:S01]  /*0d10*/  IADD3.X R13, PT, PT, R13, UR19, RZ, P2, !PT ;  /* 0x000000130d0d7c10 */ /* 0x000fe200097fe4ff */
[----:B------:R-:W-:Y:S01]  /*0d20*/  VIADD R7, R7, 0x2 ;  /* 0x0000000207077836 */ /* 0x000fe20000000000 */
[----:B--2---:R-:W-:-:S08]  /*0d30*/  DADD R16, R16, R18 ;  /* 0x0000000010107229 */ /* 0x004fd00000000012 */
[----:B---3--:R-:W-:-:S08]  /*0d40*/  DADD R16, R16, R8 ;  /* 0x0000000010107229 */ /* 0x008fd00000000008 */
[----:B----4-:R-:W-:-:S08]  /*0d50*/  DADD R16, R16, R20 ;  /* 0x0000000010107229 */ /* 0x010fd00000000014 */
[----:B-----5:R-:W-:-:S08]  /*0d60*/  DADD R10, R16, R10 ;  /* 0x00000000100a7229 */ /* 0x020fd0000000000a */
[----:B------:R-:W-:-:S07]  /*0d70*/  DMUL R10, R10, 0.25 ;  /* 0x3fd000000a0a7828 */ /* 0x000fce0000000000 */
[----:B------:R1:W-:Y:S04]  /*0d80*/  ST.E.64 desc[UR16][R12.64+0x8], R10 ;  /* 0x0000080a0c007985 */ /* 0x0003e8000c101b10 */
.L_x_5:
[----:B------:R-:W-:Y:S05]  /*0d90*/  @P1 BRA `(.L_x_4) ;  /* 0x00000000005c1947 */ /* 0x000fea0003800000 */
[----:B------:R-:W-:Y:S01]  /*0da0*/  IADD3 R9, PT, PT, R7, UR20, RZ ;  /* 0x0000001407097c10 */ /* 0x000fe2000fffe0ff */
[----:B------:R-:W-:Y:S01]  /*0db0*/  IMAD.IADD R7, R6, 0x1, R7 ;  /* 0x0000000106077824 */ /* 0x000fe200078e0207 */
[----:B-1----:R-:W1:Y:S01]  /*0dc0*/  LDC.64 R12, c[0x0][0x398] ;  /* 0x0000e600ff0c7b82 */ /* 0x002e620000000a00 */
[----:B------:R-:W-:Y:S02]  /*0dd0*/  MOV R17, UR21 ;  /* 0x0000001500117c02 */ /* 0x000fe40008000f00 */
[----:B------:R-:W-:-:S04]  /*0de0*/  IMAD.WIDE.U32 R8, R9, 0x8, R4 ;  /* 0x0000000809087825 */ /* 0x000fc800078e0004 */
[----:B------:R-:W-:Y:S02]  /*0df0*/  IMAD.WIDE R14, R7, 0x8, R4 ;  /* 0x00000008070e7825 */ /* 0x000fe400078e0204 */
[----:B--2---:R-:W2:Y:S04]  /*0e00*/  LD.E.64 R8, desc[UR16][R8.64] ;  /* 0x0000001008087980 */ /* 0x004ea8000c101b00 */
[----:B------:R-:W2:Y:S01]  /*0e10*/  LD.E.64 R10, desc[UR16][R14.64] ;  /* 0x000000100e0a7980 */ /* 0x000ea2000c101b00 */
[----:B------:R-:W-:-:S04]  /*0e20*/  IMAD.WIDE.U32 R16, R17, 0x8, R14 ;  /* 0x0000000811107825 */ /* 0x000fc800078e000e */
[----:B------:R-:W-:Y:S02]  /*0e30*/  VIADD R7, R7, UR21 ;  /* 0x0000001507077c36 */ /* 0x000fe40008000000 */
[----:B------:R-:W3:Y:S02]  /*0e40*/  LD.E.64 R16, desc[UR16][R16.64+-0x8] ;  /* 0xfffff81010107980 */ /* 0x000ee4000c101b00 */
[----:B0-----:R-:W-:-:S04]  /*0e50*/  IMAD.WIDE.U32 R18, R7, 0x8, R4 ;  /* 0x0000000807127825 */ /* 0x001fc800078e0004 */
[----:B-1----:R-:W-:Y:S02]  /*0e60*/  IMAD.WIDE.U32 R12, R7, 0x8, R12 ;  /* 0x00000008070c7825 */ /* 0x002fe400078e000c */
[----:B------:R-:W4:Y:S04]  /*0e70*/  LD.E.64 R18, desc[UR16][R18.64+0x8] ;  /* 0x0000081012127980 */ /* 0x000f28000c101b00 */
[----:B------:R-:W5:Y:S01]  /*0e80*/  LDG.E.64 R12, desc[UR16][R12.64] ;  /* 0x000000100c0c7981 */ /* 0x000f62000c1e1b00 */
[----:B------:R-:W-:-:S05]  /*0e90*/  MOV R6, 0x8 ;  /* 0x0000000800067802 */ /* 0x000fca0000000f00 */
[----:B------:R-:W-:Y:S01]  /*0ea0*/  IMAD.WIDE.U32 R6, R7, R6, UR18 ;  /* 0x0000001207067e25 */ /* 0x000fe2000f8e0006 */
[----:B--2---:R-:W-:-:S08]  /*0eb0*/  DADD R10, R10, R8 ;  /* 0x000000000a0a7229 */ /* 0x004fd00000000008 */
[----:B---3--:R-:W-:-:S08]  /*0ec0*/  DADD R10, R10, R16 ;  /* 0x000000000a0a7229 */ /* 0x008fd00000000010 */
[----:B----4-:R-:W-:-:S08]  /*0ed0*/  DADD R10, R10, R18 ;  /* 0x000000000a0a7229 */ /* 0x010fd00000000012 */
[----:B-----5:R-:W-:-:S08]  /*0ee0*/  DADD R10, R10, R12 ;  /* 0x000000000a0a7229 */ /* 0x020fd0000000000c */
[----:B------:R-:W-:-:S07]  /*0ef0*/  DMUL R10, R10, 0.25 ;  /* 0x3fd000000a0a7828 */ /* 0x000fce0000000000 */
[----:B------:R3:W-:Y:S04]  /*0f00*/  ST.E.64 desc[UR16][R6.64], R10 ;  /* 0x0000000a06007985 */ /* 0x0007e8000c101b10 */
.L_x_4:
[----:B------:R-:W-:Y:S05]  /*0f10*/  @P0 BRA `(.L_x_6) ;  /* 0xfffffff000c00947 */ /* 0x000fea000383ffff */
[----:B------:R-:W4:Y:S01]  /*0f20*/  LDC R0, c[0x0][0x3ac] ;  /* 0x0000eb00ff007b82 */ /* 0x000f220000000800 */
[----:B------:R-:W-:-:S06]  /*0f30*/  UIADD3 UR4, UPT, UPT, UR4, 0x1, URZ ;  /* 0x0000000104047890 */ /* 0x000fcc000fffe0ff */
[----:B----4-:R-:W-:-:S13]  /*0f40*/  ISETP.NE.AND P0, PT, R0, UR4, PT ;  /* 0x0000000400007c0c */ /* 0x010fda000bf05270 */
[----:B--2---:R-:W-:Y:S05]  /*0f50*/  @!P0 EXIT ;  /* 0x000000000000894d */ /* 0x004fea0003800000 */
[----:B------:R-:W-:Y:S01]  /*0f60*/  UMOV UR5, UR11 ;  /* 0x0000000b00057c82 */ /* 0x000fe20008000000 */
[----:B------:R-:W-:Y:S05]  /*0f70*/  BRA `(.L_x_7) ;  /* 0xfffffff000747947 */ /* 0x000fea000383ffff */
.L_x_1:
[----:B------:R-:W-:-:S13]  /*0f80*/  LOP3.LUT P0, RZ, R8, 0x7, RZ, 0xc0, !PT ;  /* 0x0000000708ff7812 */ /* 0x000fda000780c0ff */
[----:B------:R-:W-:Y:S05]  /*0f90*/  @!P0 EXIT ;  /* 0x000000000000894d */ /* 0x000fea0003800000 */
[----:B------:R-:W-:Y:S01]  /*0fa0*/  LOP3.LUT P0, RZ, R8, 0x3, RZ, 0xc0, !PT ;  /* 0x0000000308ff7812 */ /* 0x000fe2000780c0ff */
[----:B------:R-:W-:-:S12]  /*0fb0*/  EXIT ;  /* 0x000000000000794d */ /* 0x000fd80003800000 */
.L_x_8:
        /* <DEDUP_REMOVED lines=12> */
.L_x_10:


//--------------------- .nv.shared.reserved.0     --------------------------
	.section	.nv.shared.reserved.0,"aw",@nobits
	.weak		__nv_reservedSMEM_offset_0_alias
	.size		__nv_reservedSMEM_offset_0_alias, 0, 64
	.other		__nv_reservedSMEM_offset_0_alias,@"STO_CUDA_RESERVED_SHARED STV_DEFAULT"
__nv_reservedSMEM_offset_0_alias:
	.zero		0
	.zero		64


//--------------------- .nv.constant0._Z5naivei11twoPointersii --------------------------
	.section	.nv.constant0._Z5naivei11twoPointersii,"a",@progbits
	.sectionflags	@""
	.align	4
.nv.constant0._Z5naivei11twoPointersii:
	.zero		944


//--------------------- .nv.constant0._Z9referencei11twoPointersii --------------------------
	.section	.nv.constant0._Z9referencei11twoPointersii,"a",@progbits
	.sectionflags	@""
	.align	4
.nv.constant0._Z9referencei11twoPointersii:
	.zero		944


//--------------------- SYMBOLS --------------------------

	.type		.nv.reservedSmem.offset0,@object
	.size		.nv.reservedSmem.offset0,0x4
